//
// Generated by NVIDIA NVVM Compiler
//
// Compiler Build ID: CL-36424714
// Cuda compilation tools, release 13.0, V13.0.88
// Based on NVVM 20.0.0
//

.version 9.0
.target sm_100
.address_size 64

	// .globl	_Z14elementwiseSumPfS_S_

.visible .entry _Z14elementwiseSumPfS_S_(
	.param .u64 .ptr .align 1 _Z14elementwiseSumPfS_S__param_0,
	.param .u64 .ptr .align 1 _Z14elementwiseSumPfS_S__param_1,
	.param .u64 .ptr .align 1 _Z14elementwiseSumPfS_S__param_2
)
{
	.reg .b32 	%r<2>;
	.reg .b32 	%f<4>;
	.reg .b64 	%rd<11>;

	ld.param.u64 	%rd1, [_Z14elementwiseSumPfS_S__param_0];
	ld.param.u64 	%rd2, [_Z14elementwiseSumPfS_S__param_1];
	ld.param.u64 	%rd3, [_Z14elementwiseSumPfS_S__param_2];
	cvta.to.global.u64 	%rd4, %rd3;
	cvta.to.global.u64 	%rd5, %rd2;
	cvta.to.global.u64 	%rd6, %rd1;
	mov.u32 	%r1, %tid.x;
	mul.wide.u32 	%rd7, %r1, 4;
	add.s64 	%rd8, %rd6, %rd7;
	ld.global.f32 	%f1, [%rd8];
	add.s64 	%rd9, %rd5, %rd7;
	ld.global.f32 	%f2, [%rd9];
	add.f32 	%f3, %f1, %f2;
	add.s64 	%rd10, %rd4, %rd7;
	st.global.f32 	[%rd10], %f3;
	ret;

}


// ===== COMPILED SASS (sm_100) =====

	.target	sm_100

	.elftype	@"ET_EXEC"


//--------------------- .note.nv.tkinfo           --------------------------
	.section	.note.nv.tkinfo,"",@"SHT_NOTE"
	.sectionflags	@"SHF_NOTE_NV_TKINFO"
	.tkinfo
        /*0018*/ 	.word	0x00000002
        /*0030*/ 	.string	""
        /*0030*/ 	.string	"ptxas"
        /*0030*/ 	.string	"Cuda compilation tools, release 13.0, V13.0.88"
        /*0030*/ 	.string	"Build cuda_13.0.r13.0/compiler.36424714_0"
        /*0030*/ 	.string	"-arch sm_100 -m 64 "



//--------------------- .note.nv.cuinfo           --------------------------
	.section	.note.nv.cuinfo,"",@"SHT_NOTE"
	.sectionflags	@"SHF_NOTE_NV_CUINFO"
        /*0018*/ 	.short	0x0002
        /*001a*/ 	.short	0x0064
        /*001c*/ 	.short	0x0082
	.zero		2


//--------------------- .nv.info                  --------------------------
	.section	.nv.info,"",@"SHT_CUDA_INFO"
	.align	4


	//----- nvinfo : EIATTR_REGCOUNT
	.align		4
        /*0000*/ 	.byte	0x04, 0x2f
        /*0002*/ 	.short	(.L_1 - .L_0)
	.align		4
.L_0:
        /*0004*/ 	.word	index@(_Z14elementwiseSumPfS_S_)
        /*0008*/ 	.word	0x0000000c


	//----- nvinfo : EIATTR_FRAME_SIZE
	.align		4
.L_1:
        /*000c*/ 	.byte	0x04, 0x11
        /*000e*/ 	.short	(.L_3 - .L_2)
	.align		4
.L_2:
        /*0010*/ 	.word	index@(_Z14elementwiseSumPfS_S_)
        /*0014*/ 	.word	0x00000000


	//----- nvinfo : EIATTR_MIN_STACK_SIZE
	.align		4
.L_3:
        /*0018*/ 	.byte	0x04, 0x12
        /*001a*/ 	.short	(.L_5 - .L_4)
	.align		4
.L_4:
        /*001c*/ 	.word	index@(_Z14elementwiseSumPfS_S_)
        /*0020*/ 	.word	0x00000000
.L_5:


//--------------------- .nv.compat                --------------------------
	.section	.nv.compat,"",@"SHT_CUDA_COMPAT_INFO"
	.align	4
        /*0000*/ 	.byte	0x02, 0x09, 0x00, 0x00, 0x02, 0x02, 0x01, 0x00, 0x02, 0x05, 0x05, 0x00, 0x03, 0x07, 0x01, 0x01
        /*0010*/ 	.byte	0x02, 0x03, 0x00, 0x00, 0x02, 0x06, 0x01, 0x00, 0x04, 0x0b, 0x08, 0x00, 0x09, 0x00, 0x00, 0x00
        /*0020*/ 	.byte	0x00, 0x00, 0x00, 0x00


//--------------------- .nv.info._Z14elementwiseSumPfS_S_ --------------------------
	.section	.nv.info._Z14elementwiseSumPfS_S_,"",@"SHT_CUDA_INFO"
	.sectionflags	@""
	.align	4


	//----- nvinfo : EIATTR_CUDA_API_VERSION
	.align		4
        /*0000*/ 	.byte	0x04, 0x37
        /*0002*/ 	.short	(.L_7 - .L_6)
.L_6:
        /*0004*/ 	.word	0x00000082


	//----- nvinfo : EIATTR_KPARAM_INFO
	.align		4
.L_7:
        /*0008*/ 	.byte	0x04, 0x17
        /*000a*/ 	.short	(.L_9 - .L_8)
.L_8:
        /*000c*/ 	.word	0x00000000
        /*0010*/ 	.short	0x0002
        /*0012*/ 	.short	0x0010
        /*0014*/ 	.byte	0x00, 0xf5, 0x21, 0x00


	//----- nvinfo : EIATTR_KPARAM_INFO
	.align		4
.L_9:
        /*0018*/ 	.byte	0x04, 0x17
        /*001a*/ 	.short	(.L_11 - .L_10)
.L_10:
        /*001c*/ 	.word	0x00000000
        /*0020*/ 	.short	0x0001
        /*0022*/ 	.short	0x0008
        /*0024*/ 	.byte	0x00, 0xf5, 0x21, 0x00


	//----- nvinfo : EIATTR_KPARAM_INFO
	.align		4
.L_11:
        /*0028*/ 	.byte	0x04, 0x17
        /*002a*/ 	.short	(.L_13 - .L_12)
.L_12:
        /*002c*/ 	.word	0x00000000
        /*0030*/ 	.short	0x0000
        /*0032*/ 	.short	0x0000
        /*0034*/ 	.byte	0x00, 0xf5, 0x21, 0x00


	//----- nvinfo : EIATTR_SPARSE_MMA_MASK
	.align		4
.L_13:
        /*0038*/ 	.byte	0x03, 0x50
        /*003a*/ 	.short	0x0000


	//----- nvinfo : EIATTR_MAXREG_COUNT
	.align		4
        /*003c*/ 	.byte	0x03, 0x1b
        /*003e*/ 	.short	0x00ff


	//----- nvinfo : EIATTR_MERCURY_ISA_VERSION
	.align		4
        /*0040*/ 	.byte	0x03, 0x5f
        /*0042*/ 	.short	0x0101


	//----- nvinfo : EIATTR_VRC_CTA_INIT_COUNT
	.align		4
        /*0044*/ 	.byte	0x02, 0x4a
	.zero		1
	.zero		1


	//----- nvinfo : EIATTR_EXIT_INSTR_OFFSETS
	.align		4
        /*0048*/ 	.byte	0x04, 0x1c
        /*004a*/ 	.short	(.L_15 - .L_14)


	//   ....[0]....
.L_14:
        /*004c*/ 	.word	0x000000d0


	//----- nvinfo : EIATTR_CBANK_PARAM_SIZE
	.align		4
.L_15:
        /*0050*/ 	.byte	0x03, 0x19
        /*0052*/ 	.short	0x0018


	//----- nvinfo : EIATTR_PARAM_CBANK
	.align		4
        /*0054*/ 	.byte	0x04, 0x0a
        /*0056*/ 	.short	(.L_17 - .L_16)
	.align		4
.L_16:
        /*0058*/ 	.word	index@(.nv.constant0._Z14elementwiseSumPfS_S_)
        /*005c*/ 	.short	0x0380
        /*005e*/ 	.short	0x0018


	//----- nvinfo : EIATTR_SW_WAR
	.align		4
.L_17:
        /*0060*/ 	.byte	0x04, 0x36
        /*0062*/ 	.short	(.L_19 - .L_18)
.L_18:
        /*0064*/ 	.word	0x00000008
.L_19:


//--------------------- .nv.callgraph             --------------------------
	.section	.nv.callgraph,"",@"SHT_CUDA_CALLGRAPH"
	.align	4
	.sectionentsize	8
	.align		4
        /*0000*/ 	.word	0x00000000
	.align		4
        /*0004*/ 	.word	0xffffffff
	.align		4
        /*0008*/ 	.word	0x00000000
	.align		4
        /*000c*/ 	.word	0xfffffffe
	.align		4
        /*0010*/ 	.word	0x00000000
	.align		4
        /*0014*/ 	.word	0xfffffffd
	.align		4
        /*0018*/ 	.word	0x00000000
	.align		4
        /*001c*/ 	.word	0xfffffffc


//--------------------- .text._Z14elementwiseSumPfS_S_ --------------------------
	.section	.text._Z14elementwiseSumPfS_S_,"ax",@progbits
	.align	128
        .global         _Z14elementwiseSumPfS_S_
        .type           _Z14elementwiseSumPfS_S_,@function
        .size           _Z14elementwiseSumPfS_S_,(.L_x_1 - _Z14elementwiseSumPfS_S_)
        .other          _Z14elementwiseSumPfS_S_,@"STO_CUDA_ENTRY STV_DEFAULT"
_Z14elementwiseSumPfS_S_:
.text._Z14elementwiseSumPfS_S_:
[----:B------:R-:W-:Y:S01]  /*0000*/  LDC R1, c[0x0][0x37c] ;  /* 0x0000df00ff017b82 */ /* 0x000fe20000000800 */
[----:B------:R-:W0:Y:S07]  /*0010*/  S2R R9, SR_TID.X ;  /* 0x0000000000097919 */ /* 0x000e2e0000002100 */
[----:B------:R-:W0:Y:S01]  /*0020*/  LDC.64 R2, c[0x0][0x380] ;  /* 0x0000e000ff027b82 */ /* 0x000e220000000a00 */
[----:B------:R-:W1:Y:S07]  /*0030*/  LDCU.64 UR4, c[0x0][0x358] ;  /* 0x00006b00ff0477ac */ /* 0x000e6e0008000a00 */
[----:B------:R-:W2:Y:S08]  /*0040*/  LDC.64 R4, c[0x0][0x388] ;  /* 0x0000e200ff047b82 */ /* 0x000eb00000000a00 */
[----:B------:R-:W3:Y:S01]  /*0050*/  LDC.64 R6, c[0x0][0x390] ;  /* 0x0000e400ff067b82 */ /* 0x000ee20000000a00 */
[----:B0-----:R-:W-:-:S04]  /*0060*/  IMAD.WIDE.U32 R2, R9, 0x4, R2 ;  /* 0x0000000409027825 */ /* 0x001fc800078e0002 */
[C---:B--2---:R-:W-:Y:S02]  /*0070*/  IMAD.WIDE.U32 R4, R9.reuse, 0x4, R4 ;  /* 0x0000000409047825 */ /* 0x044fe400078e0004 */
[----:B-1----:R-:W2:Y:S04]  /*0080*/  LDG.E R2, desc[UR4][R2.64] ;  /* 0x0000000402027981 */ /* 0x002ea8000c1e1900 */
[----:B------:R-:W2:Y:S01]  /*0090*/  LDG.E R5, desc[UR4][R4.64] ;  /* 0x0000000404057981 */ /* 0x000ea2000c1e1900 */
[----:B---3--:R-:W-:-:S04]  /*00a0*/  IMAD.WIDE.U32 R6, R9, 0x4, R6 ;  /* 0x0000000409067825 */ /* 0x008fc800078e0006 */
[----:B--2---:R-:W-:-:S05]  /*00b0*/  FADD R9, R2, R5 ;  /* 0x0000000502097221 */ /* 0x004fca0000000000 */
[----:B------:R-:W-:Y:S01]  /*00c0*/  STG.E desc[UR4][R6.64], R9 ;  /* 0x0000000906007986 */ /* 0x000fe2000c101904 */
[----:B------:R-:W-:Y:S05]  /*00d0*/  EXIT ;  /* 0x000000000000794d */ /* 0x000fea0003800000 */
.L_x_0:
[----:B------:R-:W-:-:S00]  /*00e0*/  BRA `(.L_x_0) ;  /* 0xfffffffc00fc7947 */ /* 0x000fc0000383ffff */
[----:B------:R-:W-:-:S00]  /*00f0*/  NOP ;  /* 0x0000000000007918 */ /* 0x000fc00000000000 */
        /* <DEDUP_REMOVED lines=8> */
.L_x_1:


//--------------------- .nv.shared.reserved.0     --------------------------
	.section	.nv.shared.reserved.0,"aw",@nobits
	.weak		__nv_reservedSMEM_offset_0_alias
	.size		__nv_reservedSMEM_offset_0_alias, 0, 64
	.other		__nv_reservedSMEM_offset_0_alias,@"STO_CUDA_RESERVED_SHARED STV_DEFAULT"
__nv_reservedSMEM_offset_0_alias:
	.zero		0
	.zero		64


//--------------------- .nv.constant0._Z14elementwiseSumPfS_S_ --------------------------
	.section	.nv.constant0._Z14elementwiseSumPfS_S_,"a",@progbits
	.sectionflags	@""
	.align	4
.nv.constant0._Z14elementwiseSumPfS_S_:
	.zero		920


//--------------------- SYMBOLS --------------------------

	.type		.nv.reservedSmem.offset0,@object
	.size		.nv.reservedSmem.offset0,0x4
